//
// Generated by NVIDIA NVVM Compiler
//
// Compiler Build ID: CL-36424714
// Cuda compilation tools, release 13.0, V13.0.88
// Based on NVVM 20.0.0
//

.version 9.0
.target sm_100
.address_size 64

	// .globl	_ZN3cub18CUB_300001_SM_10006detail11EmptyKernelIvEEvv
.global .align 1 .b8 _ZN34_INTERNAL_4e89a700_4_k_cu_54ff18ca4cuda3std3__45__cpo5beginE[1];
.global .align 1 .b8 _ZN34_INTERNAL_4e89a700_4_k_cu_54ff18ca4cuda3std3__45__cpo3endE[1];
.global .align 1 .b8 _ZN34_INTERNAL_4e89a700_4_k_cu_54ff18ca4cuda3std3__45__cpo6cbeginE[1];
.global .align 1 .b8 _ZN34_INTERNAL_4e89a700_4_k_cu_54ff18ca4cuda3std3__45__cpo4cendE[1];
.global .align 1 .b8 _ZN34_INTERNAL_4e89a700_4_k_cu_54ff18ca4cuda3std3__45__cpo6rbeginE[1];
.global .align 1 .b8 _ZN34_INTERNAL_4e89a700_4_k_cu_54ff18ca4cuda3std3__45__cpo4rendE[1];
.global .align 1 .b8 _ZN34_INTERNAL_4e89a700_4_k_cu_54ff18ca4cuda3std3__45__cpo7crbeginE[1];
.global .align 1 .b8 _ZN34_INTERNAL_4e89a700_4_k_cu_54ff18ca4cuda3std3__45__cpo5crendE[1];
.global .align 1 .b8 _ZN34_INTERNAL_4e89a700_4_k_cu_54ff18ca4cuda3std3__436_GLOBAL__N__4e89a700_4_k_cu_54ff18ca6ignoreE[1];
.global .align 1 .b8 _ZN34_INTERNAL_4e89a700_4_k_cu_54ff18ca4cuda3std3__419piecewise_constructE[1];
.global .align 1 .b8 _ZN34_INTERNAL_4e89a700_4_k_cu_54ff18ca4cuda3std3__48in_placeE[1];
.global .align 1 .b8 _ZN34_INTERNAL_4e89a700_4_k_cu_54ff18ca4cuda3std3__420unreachable_sentinelE[1];
.global .align 1 .b8 _ZN34_INTERNAL_4e89a700_4_k_cu_54ff18ca4cuda3std3__47nulloptE[1];
.global .align 1 .b8 _ZN34_INTERNAL_4e89a700_4_k_cu_54ff18ca4cuda3std3__48unexpectE[1];
.global .align 1 .b8 _ZN34_INTERNAL_4e89a700_4_k_cu_54ff18ca4cuda3std6ranges3__45__cpo4swapE[1];
.global .align 1 .b8 _ZN34_INTERNAL_4e89a700_4_k_cu_54ff18ca4cuda3std6ranges3__45__cpo9iter_moveE[1];
.global .align 1 .b8 _ZN34_INTERNAL_4e89a700_4_k_cu_54ff18ca4cuda3std6ranges3__45__cpo5beginE[1];
.global .align 1 .b8 _ZN34_INTERNAL_4e89a700_4_k_cu_54ff18ca4cuda3std6ranges3__45__cpo3endE[1];
.global .align 1 .b8 _ZN34_INTERNAL_4e89a700_4_k_cu_54ff18ca4cuda3std6ranges3__45__cpo6cbeginE[1];
.global .align 1 .b8 _ZN34_INTERNAL_4e89a700_4_k_cu_54ff18ca4cuda3std6ranges3__45__cpo4cendE[1];
.global .align 1 .b8 _ZN34_INTERNAL_4e89a700_4_k_cu_54ff18ca4cuda3std6ranges3__45__cpo7advanceE[1];
.global .align 1 .b8 _ZN34_INTERNAL_4e89a700_4_k_cu_54ff18ca4cuda3std6ranges3__45__cpo9iter_swapE[1];
.global .align 1 .b8 _ZN34_INTERNAL_4e89a700_4_k_cu_54ff18ca4cuda3std6ranges3__45__cpo4nextE[1];
.global .align 1 .b8 _ZN34_INTERNAL_4e89a700_4_k_cu_54ff18ca4cuda3std6ranges3__45__cpo4prevE[1];
.global .align 1 .b8 _ZN34_INTERNAL_4e89a700_4_k_cu_54ff18ca4cuda3std6ranges3__45__cpo4dataE[1];
.global .align 1 .b8 _ZN34_INTERNAL_4e89a700_4_k_cu_54ff18ca4cuda3std6ranges3__45__cpo5cdataE[1];
.global .align 1 .b8 _ZN34_INTERNAL_4e89a700_4_k_cu_54ff18ca4cuda3std6ranges3__45__cpo4sizeE[1];
.global .align 1 .b8 _ZN34_INTERNAL_4e89a700_4_k_cu_54ff18ca4cuda3std6ranges3__45__cpo5ssizeE[1];
.global .align 1 .b8 _ZN34_INTERNAL_4e89a700_4_k_cu_54ff18ca4cuda3std6ranges3__45__cpo8distanceE[1];
.global .align 1 .b8 _ZN34_INTERNAL_4e89a700_4_k_cu_54ff18ca6thrust24THRUST_300001_SM_1000_NS8cuda_cub3parE[1];
.global .align 1 .b8 _ZN34_INTERNAL_4e89a700_4_k_cu_54ff18ca6thrust24THRUST_300001_SM_1000_NS8cuda_cub10par_nosyncE[1];
.global .align 1 .b8 _ZN34_INTERNAL_4e89a700_4_k_cu_54ff18ca6thrust24THRUST_300001_SM_1000_NS6system6detail10sequential3seqE[1];
.global .align 1 .b8 _ZN34_INTERNAL_4e89a700_4_k_cu_54ff18ca6thrust24THRUST_300001_SM_1000_NS6system3cpp3parE[1];
.global .align 1 .b8 _ZN34_INTERNAL_4e89a700_4_k_cu_54ff18ca6thrust24THRUST_300001_SM_1000_NS12placeholders2_1E[1];
.global .align 1 .b8 _ZN34_INTERNAL_4e89a700_4_k_cu_54ff18ca6thrust24THRUST_300001_SM_1000_NS12placeholders2_2E[1];
.global .align 1 .b8 _ZN34_INTERNAL_4e89a700_4_k_cu_54ff18ca6thrust24THRUST_300001_SM_1000_NS12placeholders2_3E[1];
.global .align 1 .b8 _ZN34_INTERNAL_4e89a700_4_k_cu_54ff18ca6thrust24THRUST_300001_SM_1000_NS12placeholders2_4E[1];
.global .align 1 .b8 _ZN34_INTERNAL_4e89a700_4_k_cu_54ff18ca6thrust24THRUST_300001_SM_1000_NS12placeholders2_5E[1];
.global .align 1 .b8 _ZN34_INTERNAL_4e89a700_4_k_cu_54ff18ca6thrust24THRUST_300001_SM_1000_NS12placeholders2_6E[1];
.global .align 1 .b8 _ZN34_INTERNAL_4e89a700_4_k_cu_54ff18ca6thrust24THRUST_300001_SM_1000_NS12placeholders2_7E[1];
.global .align 1 .b8 _ZN34_INTERNAL_4e89a700_4_k_cu_54ff18ca6thrust24THRUST_300001_SM_1000_NS12placeholders2_8E[1];
.global .align 1 .b8 _ZN34_INTERNAL_4e89a700_4_k_cu_54ff18ca6thrust24THRUST_300001_SM_1000_NS12placeholders2_9E[1];
.global .align 1 .b8 _ZN34_INTERNAL_4e89a700_4_k_cu_54ff18ca6thrust24THRUST_300001_SM_1000_NS12placeholders3_10E[1];
.global .align 1 .b8 _ZN34_INTERNAL_4e89a700_4_k_cu_54ff18ca6thrust24THRUST_300001_SM_1000_NS3seqE[1];
.global .align 1 .b8 _ZN34_INTERNAL_4e89a700_4_k_cu_54ff18ca6thrust24THRUST_300001_SM_1000_NS6deviceE[1];

.visible .entry _ZN3cub18CUB_300001_SM_10006detail11EmptyKernelIvEEvv()
{


	ret;

}


// ===== COMPILED SASS (sm_100) =====

	.target	sm_100

	.elftype	@"ET_EXEC"


//--------------------- .note.nv.tkinfo           --------------------------
	.section	.note.nv.tkinfo,"",@"SHT_NOTE"
	.sectionflags	@"SHF_NOTE_NV_TKINFO"
	.tkinfo
        /*0018*/ 	.word	0x00000002
        /*0030*/ 	.string	""
        /*0030*/ 	.string	"ptxas"
        /*0030*/ 	.string	"Cuda compilation tools, release 13.0, V13.0.88"
        /*0030*/ 	.string	"Build cuda_13.0.r13.0/compiler.36424714_0"
        /*0030*/ 	.string	"-arch sm_100 -m 64 "



//--------------------- .note.nv.cuinfo           --------------------------
	.section	.note.nv.cuinfo,"",@"SHT_NOTE"
	.sectionflags	@"SHF_NOTE_NV_CUINFO"
        /*0018*/ 	.short	0x0002
        /*001a*/ 	.short	0x0064
        /*001c*/ 	.short	0x0082
	.zero		2


//--------------------- .nv.info                  --------------------------
	.section	.nv.info,"",@"SHT_CUDA_INFO"
	.align	4


	//----- nvinfo : EIATTR_REGCOUNT
	.align		4
        /*0000*/ 	.byte	0x04, 0x2f
        /*0002*/ 	.short	(.L_46 - .L_45)
	.align		4
.L_45:
        /*0004*/ 	.word	index@(_ZN3cub18CUB_300001_SM_10006detail11EmptyKernelIvEEvv)
        /*0008*/ 	.word	0x00000004


	//----- nvinfo : EIATTR_FRAME_SIZE
	.align		4
.L_46:
        /*000c*/ 	.byte	0x04, 0x11
        /*000e*/ 	.short	(.L_48 - .L_47)
	.align		4
.L_47:
        /*0010*/ 	.word	index@(_ZN3cub18CUB_300001_SM_10006detail11EmptyKernelIvEEvv)
        /*0014*/ 	.word	0x00000000


	//----- nvinfo : EIATTR_MIN_STACK_SIZE
	.align		4
.L_48:
        /*0018*/ 	.byte	0x04, 0x12
        /*001a*/ 	.short	(.L_50 - .L_49)
	.align		4
.L_49:
        /*001c*/ 	.word	index@(_ZN3cub18CUB_300001_SM_10006detail11EmptyKernelIvEEvv)
        /*0020*/ 	.word	0x00000000
.L_50:


//--------------------- .nv.compat                --------------------------
	.section	.nv.compat,"",@"SHT_CUDA_COMPAT_INFO"
	.align	4
        /*0000*/ 	.byte	0x02, 0x09, 0x00, 0x00, 0x02, 0x02, 0x01, 0x00, 0x02, 0x05, 0x05, 0x00, 0x03, 0x07, 0x01, 0x01
        /*0010*/ 	.byte	0x02, 0x03, 0x00, 0x00, 0x02, 0x06, 0x01, 0x00, 0x04, 0x0b, 0x08, 0x00, 0x09, 0x00, 0x00, 0x00
        /*0020*/ 	.byte	0x00, 0x00, 0x00, 0x00


//--------------------- .nv.info._ZN3cub18CUB_300001_SM_10006detail11EmptyKernelIvEEvv --------------------------
	.section	.nv.info._ZN3cub18CUB_300001_SM_10006detail11EmptyKernelIvEEvv,"",@"SHT_CUDA_INFO"
	.sectionflags	@""
	.align	4


	//----- nvinfo : EIATTR_CUDA_API_VERSION
	.align		4
        /*0000*/ 	.byte	0x04, 0x37
        /*0002*/ 	.short	(.L_52 - .L_51)
.L_51:
        /*0004*/ 	.word	0x00000082


	//----- nvinfo : EIATTR_SPARSE_MMA_MASK
	.align		4
.L_52:
        /*0008*/ 	.byte	0x03, 0x50
        /*000a*/ 	.short	0x0000


	//----- nvinfo : EIATTR_MAXREG_COUNT
	.align		4
        /*000c*/ 	.byte	0x03, 0x1b
        /*000e*/ 	.short	0x00ff


	//----- nvinfo : EIATTR_MERCURY_ISA_VERSION
	.align		4
        /*0010*/ 	.byte	0x03, 0x5f
        /*0012*/ 	.short	0x0101


	//----- nvinfo : EIATTR_VRC_CTA_INIT_COUNT
	.align		4
        /*0014*/ 	.byte	0x02, 0x4a
	.zero		1
	.zero		1


	//----- nvinfo : EIATTR_EXIT_INSTR_OFFSETS
	.align		4
        /*0018*/ 	.byte	0x04, 0x1c
        /*001a*/ 	.short	(.L_54 - .L_53)


	//   ....[0]....
.L_53:
        /*001c*/ 	.word	0x00000010


	//----- nvinfo : EIATTR_SW_WAR
	.align		4
.L_54:
        /*0020*/ 	.byte	0x04, 0x36
        /*0022*/ 	.short	(.L_56 - .L_55)
.L_55:
        /*0024*/ 	.word	0x00000008
.L_56:


//--------------------- .nv.callgraph             --------------------------
	.section	.nv.callgraph,"",@"SHT_CUDA_CALLGRAPH"
	.align	4
	.sectionentsize	8
	.align		4
        /*0000*/ 	.word	0x00000000
	.align		4
        /*0004*/ 	.word	0xffffffff
	.align		4
        /*0008*/ 	.word	0x00000000
	.align		4
        /*000c*/ 	.word	0xfffffffe
	.align		4
        /*0010*/ 	.word	0x00000000
	.align		4
        /*0014*/ 	.word	0xfffffffd
	.align		4
        /*0018*/ 	.word	0x00000000
	.align		4
        /*001c*/ 	.word	0xfffffffc


//--------------------- .nv.constant4             --------------------------
	.section	.nv.constant4,"a",@progbits
	.align	8
	.align		8
.nv.constant4:
        /*0000*/ 	.dword	_ZN34_INTERNAL_4e89a700_4_k_cu_54ff18ca4cuda3std3__45__cpo5beginE
	.align		8
        /*0008*/ 	.dword	_ZN34_INTERNAL_4e89a700_4_k_cu_54ff18ca4cuda3std3__45__cpo3endE
	.align		8
        /*0010*/ 	.dword	_ZN34_INTERNAL_4e89a700_4_k_cu_54ff18ca4cuda3std3__45__cpo6cbeginE
	.align		8
        /*0018*/ 	.dword	_ZN34_INTERNAL_4e89a700_4_k_cu_54ff18ca4cuda3std3__45__cpo4cendE
	.align		8
        /*0020*/ 	.dword	_ZN34_INTERNAL_4e89a700_4_k_cu_54ff18ca4cuda3std3__45__cpo6rbeginE
	.align		8
        /*0028*/ 	.dword	_ZN34_INTERNAL_4e89a700_4_k_cu_54ff18ca4cuda3std3__45__cpo4rendE
	.align		8
        /*0030*/ 	.dword	_ZN34_INTERNAL_4e89a700_4_k_cu_54ff18ca4cuda3std3__45__cpo7crbeginE
	.align		8
        /*0038*/ 	.dword	_ZN34_INTERNAL_4e89a700_4_k_cu_54ff18ca4cuda3std3__45__cpo5crendE
	.align		8
        /*0040*/ 	.dword	_ZN34_INTERNAL_4e89a700_4_k_cu_54ff18ca4cuda3std3__436_GLOBAL__N__4e89a700_4_k_cu_54ff18ca6ignoreE
	.align		8
        /*0048*/ 	.dword	_ZN34_INTERNAL_4e89a700_4_k_cu_54ff18ca4cuda3std3__419piecewise_constructE
	.align		8
        /*0050*/ 	.dword	_ZN34_INTERNAL_4e89a700_4_k_cu_54ff18ca4cuda3std3__48in_placeE
	.align		8
        /*0058*/ 	.dword	_ZN34_INTERNAL_4e89a700_4_k_cu_54ff18ca4cuda3std3__420unreachable_sentinelE
	.align		8
        /*0060*/ 	.dword	_ZN34_INTERNAL_4e89a700_4_k_cu_54ff18ca4cuda3std3__47nulloptE
	.align		8
        /*0068*/ 	.dword	_ZN34_INTERNAL_4e89a700_4_k_cu_54ff18ca4cuda3std3__48unexpectE
	.align		8
        /*0070*/ 	.dword	_ZN34_INTERNAL_4e89a700_4_k_cu_54ff18ca4cuda3std6ranges3__45__cpo4swapE
	.align		8
        /*0078*/ 	.dword	_ZN34_INTERNAL_4e89a700_4_k_cu_54ff18ca4cuda3std6ranges3__45__cpo9iter_moveE
	.align		8
        /*0080*/ 	.dword	_ZN34_INTERNAL_4e89a700_4_k_cu_54ff18ca4cuda3std6ranges3__45__cpo5beginE
	.align		8
        /*0088*/ 	.dword	_ZN34_INTERNAL_4e89a700_4_k_cu_54ff18ca4cuda3std6ranges3__45__cpo3endE
	.align		8
        /*0090*/ 	.dword	_ZN34_INTERNAL_4e89a700_4_k_cu_54ff18ca4cuda3std6ranges3__45__cpo6cbeginE
	.align		8
        /*0098*/ 	.dword	_ZN34_INTERNAL_4e89a700_4_k_cu_54ff18ca4cuda3std6ranges3__45__cpo4cendE
	.align		8
        /*00a0*/ 	.dword	_ZN34_INTERNAL_4e89a700_4_k_cu_54ff18ca4cuda3std6ranges3__45__cpo7advanceE
	.align		8
        /*00a8*/ 	.dword	_ZN34_INTERNAL_4e89a700_4_k_cu_54ff18ca4cuda3std6ranges3__45__cpo9iter_swapE
	.align		8
        /*00b0*/ 	.dword	_ZN34_INTERNAL_4e89a700_4_k_cu_54ff18ca4cuda3std6ranges3__45__cpo4nextE
	.align		8
        /*00b8*/ 	.dword	_ZN34_INTERNAL_4e89a700_4_k_cu_54ff18ca4cuda3std6ranges3__45__cpo4prevE
	.align		8
        /*00c0*/ 	.dword	_ZN34_INTERNAL_4e89a700_4_k_cu_54ff18ca4cuda3std6ranges3__45__cpo4dataE
	.align		8
        /*00c8*/ 	.dword	_ZN34_INTERNAL_4e89a700_4_k_cu_54ff18ca4cuda3std6ranges3__45__cpo5cdataE
	.align		8
        /*00d0*/ 	.dword	_ZN34_INTERNAL_4e89a700_4_k_cu_54ff18ca4cuda3std6ranges3__45__cpo4sizeE
	.align		8
        /*00d8*/ 	.dword	_ZN34_INTERNAL_4e89a700_4_k_cu_54ff18ca4cuda3std6ranges3__45__cpo5ssizeE
	.align		8
        /*00e0*/ 	.dword	_ZN34_INTERNAL_4e89a700_4_k_cu_54ff18ca4cuda3std6ranges3__45__cpo8distanceE
	.align		8
        /*00e8*/ 	.dword	_ZN34_INTERNAL_4e89a700_4_k_cu_54ff18ca6thrust24THRUST_300001_SM_1000_NS8cuda_cub3parE
	.align		8
        /*00f0*/ 	.dword	_ZN34_INTERNAL_4e89a700_4_k_cu_54ff18ca6thrust24THRUST_300001_SM_1000_NS8cuda_cub10par_nosyncE
	.align		8
        /*00f8*/ 	.dword	_ZN34_INTERNAL_4e89a700_4_k_cu_54ff18ca6thrust24THRUST_300001_SM_1000_NS6system6detail10sequential3seqE
	.align		8
        /*0100*/ 	.dword	_ZN34_INTERNAL_4e89a700_4_k_cu_54ff18ca6thrust24THRUST_300001_SM_1000_NS6system3cpp3parE
	.align		8
        /*0108*/ 	.dword	_ZN34_INTERNAL_4e89a700_4_k_cu_54ff18ca6thrust24THRUST_300001_SM_1000_NS12placeholders2_1E
	.align		8
        /*0110*/ 	.dword	_ZN34_INTERNAL_4e89a700_4_k_cu_54ff18ca6thrust24THRUST_300001_SM_1000_NS12placeholders2_2E
	.align		8
        /*0118*/ 	.dword	_ZN34_INTERNAL_4e89a700_4_k_cu_54ff18ca6thrust24THRUST_300001_SM_1000_NS12placeholders2_3E
	.align		8
        /*0120*/ 	.dword	_ZN34_INTERNAL_4e89a700_4_k_cu_54ff18ca6thrust24THRUST_300001_SM_1000_NS12placeholders2_4E
	.align		8
        /*0128*/ 	.dword	_ZN34_INTERNAL_4e89a700_4_k_cu_54ff18ca6thrust24THRUST_300001_SM_1000_NS12placeholders2_5E
	.align		8
        /*0130*/ 	.dword	_ZN34_INTERNAL_4e89a700_4_k_cu_54ff18ca6thrust24THRUST_300001_SM_1000_NS12placeholders2_6E
	.align		8
        /*0138*/ 	.dword	_ZN34_INTERNAL_4e89a700_4_k_cu_54ff18ca6thrust24THRUST_300001_SM_1000_NS12placeholders2_7E
	.align		8
        /*0140*/ 	.dword	_ZN34_INTERNAL_4e89a700_4_k_cu_54ff18ca6thrust24THRUST_300001_SM_1000_NS12placeholders2_8E
	.align		8
        /*0148*/ 	.dword	_ZN34_INTERNAL_4e89a700_4_k_cu_54ff18ca6thrust24THRUST_300001_SM_1000_NS12placeholders2_9E
	.align		8
        /*0150*/ 	.dword	_ZN34_INTERNAL_4e89a700_4_k_cu_54ff18ca6thrust24THRUST_300001_SM_1000_NS12placeholders3_10E
	.align		8
        /*0158*/ 	.dword	_ZN34_INTERNAL_4e89a700_4_k_cu_54ff18ca6thrust24THRUST_300001_SM_1000_NS3seqE
	.align		8
        /*0160*/ 	.dword	_ZN34_INTERNAL_4e89a700_4_k_cu_54ff18ca6thrust24THRUST_300001_SM_1000_NS6deviceE


//--------------------- .text._ZN3cub18CUB_300001_SM_10006detail11EmptyKernelIvEEvv --------------------------
	.section	.text._ZN3cub18CUB_300001_SM_10006detail11EmptyKernelIvEEvv,"ax",@progbits
	.align	128
        .global         _ZN3cub18CUB_300001_SM_10006detail11EmptyKernelIvEEvv
        .type           _ZN3cub18CUB_300001_SM_10006detail11EmptyKernelIvEEvv,@function
        .size           _ZN3cub18CUB_300001_SM_10006detail11EmptyKernelIvEEvv,(.L_x_1 - _ZN3cub18CUB_300001_SM_10006detail11EmptyKernelIvEEvv)
        .other          _ZN3cub18CUB_300001_SM_10006detail11EmptyKernelIvEEvv,@"STO_CUDA_ENTRY STV_DEFAULT"
_ZN3cub18CUB_300001_SM_10006detail11EmptyKernelIvEEvv:
.text._ZN3cub18CUB_300001_SM_10006detail11EmptyKernelIvEEvv:
[----:B------:R-:W-:Y:S01]  /*0000*/  LDC R1, c[0x0][0x37c] ;  /* 0x0000df00ff017b82 */ /* 0x000fe20000000800 */
[----:B------:R-:W-:Y:S05]  /*0010*/  EXIT ;  /* 0x000000000000794d */ /* 0x000fea0003800000 */
.L_x_0:
[----:B------:R-:W-:-:S00]  /*0020*/  BRA `(.L_x_0) ;  /* 0xfffffffc00fc7947 */ /* 0x000fc0000383ffff */
[----:B------:R-:W-:-:S00]  /*0030*/  NOP ;  /* 0x0000000000007918 */ /* 0x000fc00000000000 */
        /* <DEDUP_REMOVED lines=12> */
.L_x_1:


//--------------------- .nv.shared.reserved.0     --------------------------
	.section	.nv.shared.reserved.0,"aw",@nobits
	.weak		__nv_reservedSMEM_offset_0_alias
	.size		__nv_reservedSMEM_offset_0_alias, 0, 64
	.other		__nv_reservedSMEM_offset_0_alias,@"STO_CUDA_RESERVED_SHARED STV_DEFAULT"
__nv_reservedSMEM_offset_0_alias:
	.zero		0
	.zero		64


//--------------------- .nv.global                --------------------------
	.section	.nv.global,"aw",@nobits
.nv.global:
	.type		_ZN34_INTERNAL_4e89a700_4_k_cu_54ff18ca6thrust24THRUST_300001_SM_1000_NS12placeholders2_8E,@object
	.size		_ZN34_INTERNAL_4e89a700_4_k_cu_54ff18ca6thrust24THRUST_300001_SM_1000_NS12placeholders2_8E,(_ZN34_INTERNAL_4e89a700_4_k_cu_54ff18ca4cuda3std3__436_GLOBAL__N__4e89a700_4_k_cu_54ff18ca6ignoreE - _ZN34_INTERNAL_4e89a700_4_k_cu_54ff18ca6thrust24THRUST_300001_SM_1000_NS12placeholders2_8E)
_ZN34_INTERNAL_4e89a700_4_k_cu_54ff18ca6thrust24THRUST_300001_SM_1000_NS12placeholders2_8E:
	.zero		1
	.type		_ZN34_INTERNAL_4e89a700_4_k_cu_54ff18ca4cuda3std3__436_GLOBAL__N__4e89a700_4_k_cu_54ff18ca6ignoreE,@object
	.size		_ZN34_INTERNAL_4e89a700_4_k_cu_54ff18ca4cuda3std3__436_GLOBAL__N__4e89a700_4_k_cu_54ff18ca6ignoreE,(_ZN34_INTERNAL_4e89a700_4_k_cu_54ff18ca4cuda3std6ranges3__45__cpo4dataE - _ZN34_INTERNAL_4e89a700_4_k_cu_54ff18ca4cuda3std3__436_GLOBAL__N__4e89a700_4_k_cu_54ff18ca6ignoreE)
_ZN34_INTERNAL_4e89a700_4_k_cu_54ff18ca4cuda3std3__436_GLOBAL__N__4e89a700_4_k_cu_54ff18ca6ignoreE:
	.zero		1
	.type		_ZN34_INTERNAL_4e89a700_4_k_cu_54ff18ca4cuda3std6ranges3__45__cpo4dataE,@object
	.size		_ZN34_INTERNAL_4e89a700_4_k_cu_54ff18ca4cuda3std6ranges3__45__cpo4dataE,(_ZN34_INTERNAL_4e89a700_4_k_cu_54ff18ca6thrust24THRUST_300001_SM_1000_NS6system3cpp3parE - _ZN34_INTERNAL_4e89a700_4_k_cu_54ff18ca4cuda3std6ranges3__45__cpo4dataE)
_ZN34_INTERNAL_4e89a700_4_k_cu_54ff18ca4cuda3std6ranges3__45__cpo4dataE:
	.zero		1
	.type		_ZN34_INTERNAL_4e89a700_4_k_cu_54ff18ca6thrust24THRUST_300001_SM_1000_NS6system3cpp3parE,@object
	.size		_ZN34_INTERNAL_4e89a700_4_k_cu_54ff18ca6thrust24THRUST_300001_SM_1000_NS6system3cpp3parE,(_ZN34_INTERNAL_4e89a700_4_k_cu_54ff18ca4cuda3std3__45__cpo5beginE - _ZN34_INTERNAL_4e89a700_4_k_cu_54ff18ca6thrust24THRUST_300001_SM_1000_NS6system3cpp3parE)
_ZN34_INTERNAL_4e89a700_4_k_cu_54ff18ca6thrust24THRUST_300001_SM_1000_NS6system3cpp3parE:
	.zero		1
	.type		_ZN34_INTERNAL_4e89a700_4_k_cu_54ff18ca4cuda3std3__45__cpo5beginE,@object
	.size		_ZN34_INTERNAL_4e89a700_4_k_cu_54ff18ca4cuda3std3__45__cpo5beginE,(_ZN34_INTERNAL_4e89a700_4_k_cu_54ff18ca4cuda3std6ranges3__45__cpo5beginE - _ZN34_INTERNAL_4e89a700_4_k_cu_54ff18ca4cuda3std3__45__cpo5beginE)
_ZN34_INTERNAL_4e89a700_4_k_cu_54ff18ca4cuda3std3__45__cpo5beginE:
	.zero		1
	.type		_ZN34_INTERNAL_4e89a700_4_k_cu_54ff18ca4cuda3std6ranges3__45__cpo5beginE,@object
	.size		_ZN34_INTERNAL_4e89a700_4_k_cu_54ff18ca4cuda3std6ranges3__45__cpo5beginE,(_ZN34_INTERNAL_4e89a700_4_k_cu_54ff18ca6thrust24THRUST_300001_SM_1000_NS6deviceE - _ZN34_INTERNAL_4e89a700_4_k_cu_54ff18ca4cuda3std6ranges3__45__cpo5beginE)
_ZN34_INTERNAL_4e89a700_4_k_cu_54ff18ca4cuda3std6ranges3__45__cpo5beginE:
	.zero		1
	.type		_ZN34_INTERNAL_4e89a700_4_k_cu_54ff18ca6thrust24THRUST_300001_SM_1000_NS6deviceE,@object
	.size		_ZN34_INTERNAL_4e89a700_4_k_cu_54ff18ca6thrust24THRUST_300001_SM_1000_NS6deviceE,(_ZN34_INTERNAL_4e89a700_4_k_cu_54ff18ca4cuda3std3__47nulloptE - _ZN34_INTERNAL_4e89a700_4_k_cu_54ff18ca6thrust24THRUST_300001_SM_1000_NS6deviceE)
_ZN34_INTERNAL_4e89a700_4_k_cu_54ff18ca6thrust24THRUST_300001_SM_1000_NS6deviceE:
	.zero		1
	.type		_ZN34_INTERNAL_4e89a700_4_k_cu_54ff18ca4cuda3std3__47nulloptE,@object
	.size		_ZN34_INTERNAL_4e89a700_4_k_cu_54ff18ca4cuda3std3__47nulloptE,(_ZN34_INTERNAL_4e89a700_4_k_cu_54ff18ca4cuda3std6ranges3__45__cpo8distanceE - _ZN34_INTERNAL_4e89a700_4_k_cu_54ff18ca4cuda3std3__47nulloptE)
_ZN34_INTERNAL_4e89a700_4_k_cu_54ff18ca4cuda3std3__47nulloptE:
	.zero		1
	.type		_ZN34_INTERNAL_4e89a700_4_k_cu_54ff18ca4cuda3std6ranges3__45__cpo8distanceE,@object
	.size		_ZN34_INTERNAL_4e89a700_4_k_cu_54ff18ca4cuda3std6ranges3__45__cpo8distanceE,(_ZN34_INTERNAL_4e89a700_4_k_cu_54ff18ca6thrust24THRUST_300001_SM_1000_NS12placeholders2_4E - _ZN34_INTERNAL_4e89a700_4_k_cu_54ff18ca4cuda3std6ranges3__45__cpo8distanceE)
_ZN34_INTERNAL_4e89a700_4_k_cu_54ff18ca4cuda3std6ranges3__45__cpo8distanceE:
	.zero		1
	.type		_ZN34_INTERNAL_4e89a700_4_k_cu_54ff18ca6thrust24THRUST_300001_SM_1000_NS12placeholders2_4E,@object
	.size		_ZN34_INTERNAL_4e89a700_4_k_cu_54ff18ca6thrust24THRUST_300001_SM_1000_NS12placeholders2_4E,(_ZN34_INTERNAL_4e89a700_4_k_cu_54ff18ca4cuda3std3__45__cpo6rbeginE - _ZN34_INTERNAL_4e89a700_4_k_cu_54ff18ca6thrust24THRUST_300001_SM_1000_NS12placeholders2_4E)
_ZN34_INTERNAL_4e89a700_4_k_cu_54ff18ca6thrust24THRUST_300001_SM_1000_NS12placeholders2_4E:
	.zero		1
	.type		_ZN34_INTERNAL_4e89a700_4_k_cu_54ff18ca4cuda3std3__45__cpo6rbeginE,@object
	.size		_ZN34_INTERNAL_4e89a700_4_k_cu_54ff18ca4cuda3std3__45__cpo6rbeginE,(_ZN34_INTERNAL_4e89a700_4_k_cu_54ff18ca4cuda3std6ranges3__45__cpo7advanceE - _ZN34_INTERNAL_4e89a700_4_k_cu_54ff18ca4cuda3std3__45__cpo6rbeginE)
_ZN34_INTERNAL_4e89a700_4_k_cu_54ff18ca4cuda3std3__45__cpo6rbeginE:
	.zero		1
	.type		_ZN34_INTERNAL_4e89a700_4_k_cu_54ff18ca4cuda3std6ranges3__45__cpo7advanceE,@object
	.size		_ZN34_INTERNAL_4e89a700_4_k_cu_54ff18ca4cuda3std6ranges3__45__cpo7advanceE,(_ZN34_INTERNAL_4e89a700_4_k_cu_54ff18ca6thrust24THRUST_300001_SM_1000_NS12placeholders3_10E - _ZN34_INTERNAL_4e89a700_4_k_cu_54ff18ca4cuda3std6ranges3__45__cpo7advanceE)
_ZN34_INTERNAL_4e89a700_4_k_cu_54ff18ca4cuda3std6ranges3__45__cpo7advanceE:
	.zero		1
	.type		_ZN34_INTERNAL_4e89a700_4_k_cu_54ff18ca6thrust24THRUST_300001_SM_1000_NS12placeholders3_10E,@object
	.size		_ZN34_INTERNAL_4e89a700_4_k_cu_54ff18ca6thrust24THRUST_300001_SM_1000_NS12placeholders3_10E,(_ZN34_INTERNAL_4e89a700_4_k_cu_54ff18ca4cuda3std3__48in_placeE - _ZN34_INTERNAL_4e89a700_4_k_cu_54ff18ca6thrust24THRUST_300001_SM_1000_NS12placeholders3_10E)
_ZN34_INTERNAL_4e89a700_4_k_cu_54ff18ca6thrust24THRUST_300001_SM_1000_NS12placeholders3_10E:
	.zero		1
	.type		_ZN34_INTERNAL_4e89a700_4_k_cu_54ff18ca4cuda3std3__48in_placeE,@object
	.size		_ZN34_INTERNAL_4e89a700_4_k_cu_54ff18ca4cuda3std3__48in_placeE,(_ZN34_INTERNAL_4e89a700_4_k_cu_54ff18ca4cuda3std6ranges3__45__cpo4sizeE - _ZN34_INTERNAL_4e89a700_4_k_cu_54ff18ca4cuda3std3__48in_placeE)
_ZN34_INTERNAL_4e89a700_4_k_cu_54ff18ca4cuda3std3__48in_placeE:
	.zero		1
	.type		_ZN34_INTERNAL_4e89a700_4_k_cu_54ff18ca4cuda3std6ranges3__45__cpo4sizeE,@object
	.size		_ZN34_INTERNAL_4e89a700_4_k_cu_54ff18ca4cuda3std6ranges3__45__cpo4sizeE,(_ZN34_INTERNAL_4e89a700_4_k_cu_54ff18ca6thrust24THRUST_300001_SM_1000_NS12placeholders2_2E - _ZN34_INTERNAL_4e89a700_4_k_cu_54ff18ca4cuda3std6ranges3__45__cpo4sizeE)
_ZN34_INTERNAL_4e89a700_4_k_cu_54ff18ca4cuda3std6ranges3__45__cpo4sizeE:
	.zero		1
	.type		_ZN34_INTERNAL_4e89a700_4_k_cu_54ff18ca6thrust24THRUST_300001_SM_1000_NS12placeholders2_2E,@object
	.size		_ZN34_INTERNAL_4e89a700_4_k_cu_54ff18ca6thrust24THRUST_300001_SM_1000_NS12placeholders2_2E,(_ZN34_INTERNAL_4e89a700_4_k_cu_54ff18ca4cuda3std3__45__cpo6cbeginE - _ZN34_INTERNAL_4e89a700_4_k_cu_54ff18ca6thrust24THRUST_300001_SM_1000_NS12placeholders2_2E)
_ZN34_INTERNAL_4e89a700_4_k_cu_54ff18ca6thrust24THRUST_300001_SM_1000_NS12placeholders2_2E:
	.zero		1
	.type		_ZN34_INTERNAL_4e89a700_4_k_cu_54ff18ca4cuda3std3__45__cpo6cbeginE,@object
	.size		_ZN34_INTERNAL_4e89a700_4_k_cu_54ff18ca4cuda3std3__45__cpo6cbeginE,(_ZN34_INTERNAL_4e89a700_4_k_cu_54ff18ca4cuda3std6ranges3__45__cpo6cbeginE - _ZN34_INTERNAL_4e89a700_4_k_cu_54ff18ca4cuda3std3__45__cpo6cbeginE)
_ZN34_INTERNAL_4e89a700_4_k_cu_54ff18ca4cuda3std3__45__cpo6cbeginE:
	.zero		1
	.type		_ZN34_INTERNAL_4e89a700_4_k_cu_54ff18ca4cuda3std6ranges3__45__cpo6cbeginE,@object
	.size		_ZN34_INTERNAL_4e89a700_4_k_cu_54ff18ca4cuda3std6ranges3__45__cpo6cbeginE,(_ZN34_INTERNAL_4e89a700_4_k_cu_54ff18ca6thrust24THRUST_300001_SM_1000_NS12placeholders2_6E - _ZN34_INTERNAL_4e89a700_4_k_cu_54ff18ca4cuda3std6ranges3__45__cpo6cbeginE)
_ZN34_INTERNAL_4e89a700_4_k_cu_54ff18ca4cuda3std6ranges3__45__cpo6cbeginE:
	.zero		1
	.type		_ZN34_INTERNAL_4e89a700_4_k_cu_54ff18ca6thrust24THRUST_300001_SM_1000_NS12placeholders2_6E,@object
	.size		_ZN34_INTERNAL_4e89a700_4_k_cu_54ff18ca6thrust24THRUST_300001_SM_1000_NS12placeholders2_6E,(_ZN34_INTERNAL_4e89a700_4_k_cu_54ff18ca4cuda3std3__45__cpo7crbeginE - _ZN34_INTERNAL_4e89a700_4_k_cu_54ff18ca6thrust24THRUST_300001_SM_1000_NS12placeholders2_6E)
_ZN34_INTERNAL_4e89a700_4_k_cu_54ff18ca6thrust24THRUST_300001_SM_1000_NS12placeholders2_6E:
	.zero		1
	.type		_ZN34_INTERNAL_4e89a700_4_k_cu_54ff18ca4cuda3std3__45__cpo7crbeginE,@object
	.size		_ZN34_INTERNAL_4e89a700_4_k_cu_54ff18ca4cuda3std3__45__cpo7crbeginE,(_ZN34_INTERNAL_4e89a700_4_k_cu_54ff18ca4cuda3std6ranges3__45__cpo4nextE - _ZN34_INTERNAL_4e89a700_4_k_cu_54ff18ca4cuda3std3__45__cpo7crbeginE)
_ZN34_INTERNAL_4e89a700_4_k_cu_54ff18ca4cuda3std3__45__cpo7crbeginE:
	.zero		1
	.type		_ZN34_INTERNAL_4e89a700_4_k_cu_54ff18ca4cuda3std6ranges3__45__cpo4nextE,@object
	.size		_ZN34_INTERNAL_4e89a700_4_k_cu_54ff18ca4cuda3std6ranges3__45__cpo4nextE,(_ZN34_INTERNAL_4e89a700_4_k_cu_54ff18ca4cuda3std6ranges3__45__cpo4swapE - _ZN34_INTERNAL_4e89a700_4_k_cu_54ff18ca4cuda3std6ranges3__45__cpo4nextE)
_ZN34_INTERNAL_4e89a700_4_k_cu_54ff18ca4cuda3std6ranges3__45__cpo4nextE:
	.zero		1
	.type		_ZN34_INTERNAL_4e89a700_4_k_cu_54ff18ca4cuda3std6ranges3__45__cpo4swapE,@object
	.size		_ZN34_INTERNAL_4e89a700_4_k_cu_54ff18ca4cuda3std6ranges3__45__cpo4swapE,(_ZN34_INTERNAL_4e89a700_4_k_cu_54ff18ca6thrust24THRUST_300001_SM_1000_NS8cuda_cub10par_nosyncE - _ZN34_INTERNAL_4e89a700_4_k_cu_54ff18ca4cuda3std6ranges3__45__cpo4swapE)
_ZN34_INTERNAL_4e89a700_4_k_cu_54ff18ca4cuda3std6ranges3__45__cpo4swapE:
	.zero		1
	.type		_ZN34_INTERNAL_4e89a700_4_k_cu_54ff18ca6thrust24THRUST_300001_SM_1000_NS8cuda_cub10par_nosyncE,@object
	.size		_ZN34_INTERNAL_4e89a700_4_k_cu_54ff18ca6thrust24THRUST_300001_SM_1000_NS8cuda_cub10par_nosyncE,(_ZN34_INTERNAL_4e89a700_4_k_cu_54ff18ca6thrust24THRUST_300001_SM_1000_NS3seqE - _ZN34_INTERNAL_4e89a700_4_k_cu_54ff18ca6thrust24THRUST_300001_SM_1000_NS8cuda_cub10par_nosyncE)
_ZN34_INTERNAL_4e89a700_4_k_cu_54ff18ca6thrust24THRUST_300001_SM_1000_NS8cuda_cub10par_nosyncE:
	.zero		1
	.type		_ZN34_INTERNAL_4e89a700_4_k_cu_54ff18ca6thrust24THRUST_300001_SM_1000_NS3seqE,@object
	.size		_ZN34_INTERNAL_4e89a700_4_k_cu_54ff18ca6thrust24THRUST_300001_SM_1000_NS3seqE,(_ZN34_INTERNAL_4e89a700_4_k_cu_54ff18ca4cuda3std3__420unreachable_sentinelE - _ZN34_INTERNAL_4e89a700_4_k_cu_54ff18ca6thrust24THRUST_300001_SM_1000_NS3seqE)
_ZN34_INTERNAL_4e89a700_4_k_cu_54ff18ca6thrust24THRUST_300001_SM_1000_NS3seqE:
	.zero		1
	.type		_ZN34_INTERNAL_4e89a700_4_k_cu_54ff18ca4cuda3std3__420unreachable_sentinelE,@object
	.size		_ZN34_INTERNAL_4e89a700_4_k_cu_54ff18ca4cuda3std3__420unreachable_sentinelE,(_ZN34_INTERNAL_4e89a700_4_k_cu_54ff18ca4cuda3std6ranges3__45__cpo5ssizeE - _ZN34_INTERNAL_4e89a700_4_k_cu_54ff18ca4cuda3std3__420unreachable_sentinelE)
_ZN34_INTERNAL_4e89a700_4_k_cu_54ff18ca4cuda3std3__420unreachable_sentinelE:
	.zero		1
	.type		_ZN34_INTERNAL_4e89a700_4_k_cu_54ff18ca4cuda3std6ranges3__45__cpo5ssizeE,@object
	.size		_ZN34_INTERNAL_4e89a700_4_k_cu_54ff18ca4cuda3std6ranges3__45__cpo5ssizeE,(_ZN34_INTERNAL_4e89a700_4_k_cu_54ff18ca6thrust24THRUST_300001_SM_1000_NS12placeholders2_3E - _ZN34_INTERNAL_4e89a700_4_k_cu_54ff18ca4cuda3std6ranges3__45__cpo5ssizeE)
_ZN34_INTERNAL_4e89a700_4_k_cu_54ff18ca4cuda3std6ranges3__45__cpo5ssizeE:
	.zero		1
	.type		_ZN34_INTERNAL_4e89a700_4_k_cu_54ff18ca6thrust24THRUST_300001_SM_1000_NS12placeholders2_3E,@object
	.size		_ZN34_INTERNAL_4e89a700_4_k_cu_54ff18ca6thrust24THRUST_300001_SM_1000_NS12placeholders2_3E,(_ZN34_INTERNAL_4e89a700_4_k_cu_54ff18ca4cuda3std3__45__cpo4cendE - _ZN34_INTERNAL_4e89a700_4_k_cu_54ff18ca6thrust24THRUST_300001_SM_1000_NS12placeholders2_3E)
_ZN34_INTERNAL_4e89a700_4_k_cu_54ff18ca6thrust24THRUST_300001_SM_1000_NS12placeholders2_3E:
	.zero		1
	.type		_ZN34_INTERNAL_4e89a700_4_k_cu_54ff18ca4cuda3std3__45__cpo4cendE,@object
	.size		_ZN34_INTERNAL_4e89a700_4_k_cu_54ff18ca4cuda3std3__45__cpo4cendE,(_ZN34_INTERNAL_4e89a700_4_k_cu_54ff18ca4cuda3std6ranges3__45__cpo4cendE - _ZN34_INTERNAL_4e89a700_4_k_cu_54ff18ca4cuda3std3__45__cpo4cendE)
_ZN34_INTERNAL_4e89a700_4_k_cu_54ff18ca4cuda3std3__45__cpo4cendE:
	.zero		1
	.type		_ZN34_INTERNAL_4e89a700_4_k_cu_54ff18ca4cuda3std6ranges3__45__cpo4cendE,@object
	.size		_ZN34_INTERNAL_4e89a700_4_k_cu_54ff18ca4cuda3std6ranges3__45__cpo4cendE,(_ZN34_INTERNAL_4e89a700_4_k_cu_54ff18ca6thrust24THRUST_300001_SM_1000_NS12placeholders2_7E - _ZN34_INTERNAL_4e89a700_4_k_cu_54ff18ca4cuda3std6ranges3__45__cpo4cendE)
_ZN34_INTERNAL_4e89a700_4_k_cu_54ff18ca4cuda3std6ranges3__45__cpo4cendE:
	.zero		1
	.type		_ZN34_INTERNAL_4e89a700_4_k_cu_54ff18ca6thrust24THRUST_300001_SM_1000_NS12placeholders2_7E,@object
	.size		_ZN34_INTERNAL_4e89a700_4_k_cu_54ff18ca6thrust24THRUST_300001_SM_1000_NS12placeholders2_7E,(_ZN34_INTERNAL_4e89a700_4_k_cu_54ff18ca4cuda3std3__45__cpo5crendE - _ZN34_INTERNAL_4e89a700_4_k_cu_54ff18ca6thrust24THRUST_300001_SM_1000_NS12placeholders2_7E)
_ZN34_INTERNAL_4e89a700_4_k_cu_54ff18ca6thrust24THRUST_300001_SM_1000_NS12placeholders2_7E:
	.zero		1
	.type		_ZN34_INTERNAL_4e89a700_4_k_cu_54ff18ca4cuda3std3__45__cpo5crendE,@object
	.size		_ZN34_INTERNAL_4e89a700_4_k_cu_54ff18ca4cuda3std3__45__cpo5crendE,(_ZN34_INTERNAL_4e89a700_4_k_cu_54ff18ca4cuda3std6ranges3__45__cpo4prevE - _ZN34_INTERNAL_4e89a700_4_k_cu_54ff18ca4cuda3std3__45__cpo5crendE)
_ZN34_INTERNAL_4e89a700_4_k_cu_54ff18ca4cuda3std3__45__cpo5crendE:
	.zero		1
	.type		_ZN34_INTERNAL_4e89a700_4_k_cu_54ff18ca4cuda3std6ranges3__45__cpo4prevE,@object
	.size		_ZN34_INTERNAL_4e89a700_4_k_cu_54ff18ca4cuda3std6ranges3__45__cpo4prevE,(_ZN34_INTERNAL_4e89a700_4_k_cu_54ff18ca4cuda3std6ranges3__45__cpo9iter_moveE - _ZN34_INTERNAL_4e89a700_4_k_cu_54ff18ca4cuda3std6ranges3__45__cpo4prevE)
_ZN34_INTERNAL_4e89a700_4_k_cu_54ff18ca4cuda3std6ranges3__45__cpo4prevE:
	.zero		1
	.type		_ZN34_INTERNAL_4e89a700_4_k_cu_54ff18ca4cuda3std6ranges3__45__cpo9iter_moveE,@object
	.size		_ZN34_INTERNAL_4e89a700_4_k_cu_54ff18ca4cuda3std6ranges3__45__cpo9iter_moveE,(_ZN34_INTERNAL_4e89a700_4_k_cu_54ff18ca6thrust24THRUST_300001_SM_1000_NS6system6detail10sequential3seqE - _ZN34_INTERNAL_4e89a700_4_k_cu_54ff18ca4cuda3std6ranges3__45__cpo9iter_moveE)
_ZN34_INTERNAL_4e89a700_4_k_cu_54ff18ca4cuda3std6ranges3__45__cpo9iter_moveE:
	.zero		1
	.type		_ZN34_INTERNAL_4e89a700_4_k_cu_54ff18ca6thrust24THRUST_300001_SM_1000_NS6system6detail10sequential3seqE,@object
	.size		_ZN34_INTERNAL_4e89a700_4_k_cu_54ff18ca6thrust24THRUST_300001_SM_1000_NS6system6detail10sequential3seqE,(_ZN34_INTERNAL_4e89a700_4_k_cu_54ff18ca6thrust24THRUST_300001_SM_1000_NS12placeholders2_9E - _ZN34_INTERNAL_4e89a700_4_k_cu_54ff18ca6thrust24THRUST_300001_SM_1000_NS6system6detail10sequential3seqE)
_ZN34_INTERNAL_4e89a700_4_k_cu_54ff18ca6thrust24THRUST_300001_SM_1000_NS6system6detail10sequential3seqE:
	.zero		1
	.type		_ZN34_INTERNAL_4e89a700_4_k_cu_54ff18ca6thrust24THRUST_300001_SM_1000_NS12placeholders2_9E,@object
	.size		_ZN34_INTERNAL_4e89a700_4_k_cu_54ff18ca6thrust24THRUST_300001_SM_1000_NS12placeholders2_9E,(_ZN34_INTERNAL_4e89a700_4_k_cu_54ff18ca4cuda3std3__419piecewise_constructE - _ZN34_INTERNAL_4e89a700_4_k_cu_54ff18ca6thrust24THRUST_300001_SM_1000_NS12placeholders2_9E)
_ZN34_INTERNAL_4e89a700_4_k_cu_54ff18ca6thrust24THRUST_300001_SM_1000_NS12placeholders2_9E:
	.zero		1
	.type		_ZN34_INTERNAL_4e89a700_4_k_cu_54ff18ca4cuda3std3__419piecewise_constructE,@object
	.size		_ZN34_INTERNAL_4e89a700_4_k_cu_54ff18ca4cuda3std3__419piecewise_constructE,(_ZN34_INTERNAL_4e89a700_4_k_cu_54ff18ca4cuda3std6ranges3__45__cpo5cdataE - _ZN34_INTERNAL_4e89a700_4_k_cu_54ff18ca4cuda3std3__419piecewise_constructE)
_ZN34_INTERNAL_4e89a700_4_k_cu_54ff18ca4cuda3std3__419piecewise_constructE:
	.zero		1
	.type		_ZN34_INTERNAL_4e89a700_4_k_cu_54ff18ca4cuda3std6ranges3__45__cpo5cdataE,@object
	.size		_ZN34_INTERNAL_4e89a700_4_k_cu_54ff18ca4cuda3std6ranges3__45__cpo5cdataE,(_ZN34_INTERNAL_4e89a700_4_k_cu_54ff18ca6thrust24THRUST_300001_SM_1000_NS12placeholders2_1E - _ZN34_INTERNAL_4e89a700_4_k_cu_54ff18ca4cuda3std6ranges3__45__cpo5cdataE)
_ZN34_INTERNAL_4e89a700_4_k_cu_54ff18ca4cuda3std6ranges3__45__cpo5cdataE:
	.zero		1
	.type		_ZN34_INTERNAL_4e89a700_4_k_cu_54ff18ca6thrust24THRUST_300001_SM_1000_NS12placeholders2_1E,@object
	.size		_ZN34_INTERNAL_4e89a700_4_k_cu_54ff18ca6thrust24THRUST_300001_SM_1000_NS12placeholders2_1E,(_ZN34_INTERNAL_4e89a700_4_k_cu_54ff18ca4cuda3std3__45__cpo3endE - _ZN34_INTERNAL_4e89a700_4_k_cu_54ff18ca6thrust24THRUST_300001_SM_1000_NS12placeholders2_1E)
_ZN34_INTERNAL_4e89a700_4_k_cu_54ff18ca6thrust24THRUST_300001_SM_1000_NS12placeholders2_1E:
	.zero		1
	.type		_ZN34_INTERNAL_4e89a700_4_k_cu_54ff18ca4cuda3std3__45__cpo3endE,@object
	.size		_ZN34_INTERNAL_4e89a700_4_k_cu_54ff18ca4cuda3std3__45__cpo3endE,(_ZN34_INTERNAL_4e89a700_4_k_cu_54ff18ca4cuda3std6ranges3__45__cpo3endE - _ZN34_INTERNAL_4e89a700_4_k_cu_54ff18ca4cuda3std3__45__cpo3endE)
_ZN34_INTERNAL_4e89a700_4_k_cu_54ff18ca4cuda3std3__45__cpo3endE:
	.zero		1
	.type		_ZN34_INTERNAL_4e89a700_4_k_cu_54ff18ca4cuda3std6ranges3__45__cpo3endE,@object
	.size		_ZN34_INTERNAL_4e89a700_4_k_cu_54ff18ca4cuda3std6ranges3__45__cpo3endE,(_ZN34_INTERNAL_4e89a700_4_k_cu_54ff18ca6thrust24THRUST_300001_SM_1000_NS12placeholders2_5E - _ZN34_INTERNAL_4e89a700_4_k_cu_54ff18ca4cuda3std6ranges3__45__cpo3endE)
_ZN34_INTERNAL_4e89a700_4_k_cu_54ff18ca4cuda3std6ranges3__45__cpo3endE:
	.zero		1
	.type		_ZN34_INTERNAL_4e89a700_4_k_cu_54ff18ca6thrust24THRUST_300001_SM_1000_NS12placeholders2_5E,@object
	.size		_ZN34_INTERNAL_4e89a700_4_k_cu_54ff18ca6thrust24THRUST_300001_SM_1000_NS12placeholders2_5E,(_ZN34_INTERNAL_4e89a700_4_k_cu_54ff18ca4cuda3std3__45__cpo4rendE - _ZN34_INTERNAL_4e89a700_4_k_cu_54ff18ca6thrust24THRUST_300001_SM_1000_NS12placeholders2_5E)
_ZN34_INTERNAL_4e89a700_4_k_cu_54ff18ca6thrust24THRUST_300001_SM_1000_NS12placeholders2_5E:
	.zero		1
	.type		_ZN34_INTERNAL_4e89a700_4_k_cu_54ff18ca4cuda3std3__45__cpo4rendE,@object
	.size		_ZN34_INTERNAL_4e89a700_4_k_cu_54ff18ca4cuda3std3__45__cpo4rendE,(_ZN34_INTERNAL_4e89a700_4_k_cu_54ff18ca4cuda3std6ranges3__45__cpo9iter_swapE - _ZN34_INTERNAL_4e89a700_4_k_cu_54ff18ca4cuda3std3__45__cpo4rendE)
_ZN34_INTERNAL_4e89a700_4_k_cu_54ff18ca4cuda3std3__45__cpo4rendE:
	.zero		1
	.type		_ZN34_INTERNAL_4e89a700_4_k_cu_54ff18ca4cuda3std6ranges3__45__cpo9iter_swapE,@object
	.size		_ZN34_INTERNAL_4e89a700_4_k_cu_54ff18ca4cuda3std6ranges3__45__cpo9iter_swapE,(_ZN34_INTERNAL_4e89a700_4_k_cu_54ff18ca4cuda3std3__48unexpectE - _ZN34_INTERNAL_4e89a700_4_k_cu_54ff18ca4cuda3std6ranges3__45__cpo9iter_swapE)
_ZN34_INTERNAL_4e89a700_4_k_cu_54ff18ca4cuda3std6ranges3__45__cpo9iter_swapE:
	.zero		1
	.type		_ZN34_INTERNAL_4e89a700_4_k_cu_54ff18ca4cuda3std3__48unexpectE,@object
	.size		_ZN34_INTERNAL_4e89a700_4_k_cu_54ff18ca4cuda3std3__48unexpectE,(_ZN34_INTERNAL_4e89a700_4_k_cu_54ff18ca6thrust24THRUST_300001_SM_1000_NS8cuda_cub3parE - _ZN34_INTERNAL_4e89a700_4_k_cu_54ff18ca4cuda3std3__48unexpectE)
_ZN34_INTERNAL_4e89a700_4_k_cu_54ff18ca4cuda3std3__48unexpectE:
	.zero		1
	.type		_ZN34_INTERNAL_4e89a700_4_k_cu_54ff18ca6thrust24THRUST_300001_SM_1000_NS8cuda_cub3parE,@object
	.size		_ZN34_INTERNAL_4e89a700_4_k_cu_54ff18ca6thrust24THRUST_300001_SM_1000_NS8cuda_cub3parE,(.L_29 - _ZN34_INTERNAL_4e89a700_4_k_cu_54ff18ca6thrust24THRUST_300001_SM_1000_NS8cuda_cub3parE)
_ZN34_INTERNAL_4e89a700_4_k_cu_54ff18ca6thrust24THRUST_300001_SM_1000_NS8cuda_cub3parE:
	.zero		1
.L_29:


//--------------------- .nv.constant0._ZN3cub18CUB_300001_SM_10006detail11EmptyKernelIvEEvv --------------------------
	.section	.nv.constant0._ZN3cub18CUB_300001_SM_10006detail11EmptyKernelIvEEvv,"a",@progbits
	.sectionflags	@""
	.align	4
.nv.constant0._ZN3cub18CUB_300001_SM_10006detail11EmptyKernelIvEEvv:
	.zero		896


//--------------------- SYMBOLS --------------------------

	.type		.nv.reservedSmem.offset0,@object
	.size		.nv.reservedSmem.offset0,0x4
